//
// Generated by NVIDIA NVVM Compiler
//
// Compiler Build ID: CL-36424714
// Cuda compilation tools, release 13.0, V13.0.88
// Based on NVVM 20.0.0
//

.version 9.0
.target sm_100
.address_size 64


.entry _ZN32_GLOBAL__N__2c584947_4_k_cu_main15streamingKernelEPKfPfm(
	.param .u64 .ptr .align 1 _ZN32_GLOBAL__N__2c584947_4_k_cu_main15streamingKernelEPKfPfm_param_0,
	.param .u64 .ptr .align 1 _ZN32_GLOBAL__N__2c584947_4_k_cu_main15streamingKernelEPKfPfm_param_1,
	.param .u64 _ZN32_GLOBAL__N__2c584947_4_k_cu_main15streamingKernelEPKfPfm_param_2
)
{
	.reg .pred 	%p<3>;
	.reg .b32 	%r<7>;
	.reg .b32 	%f<3>;
	.reg .b64 	%rd<14>;

	ld.param.u64 	%rd7, [_ZN32_GLOBAL__N__2c584947_4_k_cu_main15streamingKernelEPKfPfm_param_0];
	ld.param.u64 	%rd8, [_ZN32_GLOBAL__N__2c584947_4_k_cu_main15streamingKernelEPKfPfm_param_1];
	ld.param.u64 	%rd9, [_ZN32_GLOBAL__N__2c584947_4_k_cu_main15streamingKernelEPKfPfm_param_2];
	mov.u32 	%r2, %ctaid.x;
	mov.u32 	%r3, %ntid.x;
	mov.u32 	%r4, %tid.x;
	mad.lo.s32 	%r5, %r2, %r3, %r4;
	cvt.u64.u32 	%rd13, %r5;
	mov.u32 	%r6, %nctaid.x;
	mul.lo.s32 	%r1, %r3, %r6;
	setp.le.u64 	%p1, %rd9, %rd13;
	@%p1 bra 	$L__BB0_3;
	cvt.u64.u32 	%rd2, %r1;
	cvta.to.global.u64 	%rd3, %rd7;
	cvta.to.global.u64 	%rd4, %rd8;
$L__BB0_2:
	shl.b64 	%rd10, %rd13, 2;
	add.s64 	%rd11, %rd3, %rd10;
	ld.global.f32 	%f1, [%rd11];
	add.f32 	%f2, %f1, 0f3F800000;
	add.s64 	%rd12, %rd4, %rd10;
	st.global.f32 	[%rd12], %f2;
	add.s64 	%rd13, %rd13, %rd2;
	setp.lt.u64 	%p2, %rd13, %rd9;
	@%p2 bra 	$L__BB0_2;
$L__BB0_3:
	ret;

}


// ===== COMPILED SASS (sm_100) =====

	.target	sm_100

	.elftype	@"ET_EXEC"


//--------------------- .note.nv.tkinfo           --------------------------
	.section	.note.nv.tkinfo,"",@"SHT_NOTE"
	.sectionflags	@"SHF_NOTE_NV_TKINFO"
	.tkinfo
        /*0018*/ 	.word	0x00000002
        /*0030*/ 	.string	""
        /*0030*/ 	.string	"ptxas"
        /*0030*/ 	.string	"Cuda compilation tools, release 13.0, V13.0.88"
        /*0030*/ 	.string	"Build cuda_13.0.r13.0/compiler.36424714_0"
        /*0030*/ 	.string	"-arch sm_100 -m 64 "



//--------------------- .note.nv.cuinfo           --------------------------
	.section	.note.nv.cuinfo,"",@"SHT_NOTE"
	.sectionflags	@"SHF_NOTE_NV_CUINFO"
        /*0018*/ 	.short	0x0002
        /*001a*/ 	.short	0x0064
        /*001c*/ 	.short	0x0082
	.zero		2


//--------------------- .nv.info                  --------------------------
	.section	.nv.info,"",@"SHT_CUDA_INFO"
	.align	4


	//----- nvinfo : EIATTR_REGCOUNT
	.align		4
        /*0000*/ 	.byte	0x04, 0x2f
        /*0002*/ 	.short	(.L_1 - .L_0)
	.align		4
.L_0:
        /*0004*/ 	.word	index@(_ZN32_GLOBAL__N__2c584947_4_k_cu_main15streamingKernelEPKfPfm)
        /*0008*/ 	.word	0x0000000c


	//----- nvinfo : EIATTR_FRAME_SIZE
	.align		4
.L_1:
        /*000c*/ 	.byte	0x04, 0x11
        /*000e*/ 	.short	(.L_3 - .L_2)
	.align		4
.L_2:
        /*0010*/ 	.word	index@(_ZN32_GLOBAL__N__2c584947_4_k_cu_main15streamingKernelEPKfPfm)
        /*0014*/ 	.word	0x00000000


	//----- nvinfo : EIATTR_MIN_STACK_SIZE
	.align		4
.L_3:
        /*0018*/ 	.byte	0x04, 0x12
        /*001a*/ 	.short	(.L_5 - .L_4)
	.align		4
.L_4:
        /*001c*/ 	.word	index@(_ZN32_GLOBAL__N__2c584947_4_k_cu_main15streamingKernelEPKfPfm)
        /*0020*/ 	.word	0x00000000
.L_5:


//--------------------- .nv.compat                --------------------------
	.section	.nv.compat,"",@"SHT_CUDA_COMPAT_INFO"
	.align	4
        /*0000*/ 	.byte	0x02, 0x09, 0x00, 0x00, 0x02, 0x02, 0x01, 0x00, 0x02, 0x05, 0x05, 0x00, 0x03, 0x07, 0x01, 0x01
        /*0010*/ 	.byte	0x02, 0x03, 0x00, 0x00, 0x02, 0x06, 0x01, 0x00, 0x04, 0x0b, 0x08, 0x00, 0x09, 0x00, 0x00, 0x00
        /*0020*/ 	.byte	0x00, 0x00, 0x00, 0x00


//--------------------- .nv.info._ZN32_GLOBAL__N__2c584947_4_k_cu_main15streamingKernelEPKfPfm --------------------------
	.section	.nv.info._ZN32_GLOBAL__N__2c584947_4_k_cu_main15streamingKernelEPKfPfm,"",@"SHT_CUDA_INFO"
	.sectionflags	@""
	.align	4


	//----- nvinfo : EIATTR_CUDA_API_VERSION
	.align		4
        /*0000*/ 	.byte	0x04, 0x37
        /*0002*/ 	.short	(.L_7 - .L_6)
.L_6:
        /*0004*/ 	.word	0x00000082


	//----- nvinfo : EIATTR_KPARAM_INFO
	.align		4
.L_7:
        /*0008*/ 	.byte	0x04, 0x17
        /*000a*/ 	.short	(.L_9 - .L_8)
.L_8:
        /*000c*/ 	.word	0x00000000
        /*0010*/ 	.short	0x0002
        /*0012*/ 	.short	0x0010
        /*0014*/ 	.byte	0x00, 0xf0, 0x21, 0x00


	//----- nvinfo : EIATTR_KPARAM_INFO
	.align		4
.L_9:
        /*0018*/ 	.byte	0x04, 0x17
        /*001a*/ 	.short	(.L_11 - .L_10)
.L_10:
        /*001c*/ 	.word	0x00000000
        /*0020*/ 	.short	0x0001
        /*0022*/ 	.short	0x0008
        /*0024*/ 	.byte	0x00, 0xf5, 0x21, 0x00


	//----- nvinfo : EIATTR_KPARAM_INFO
	.align		4
.L_11:
        /*0028*/ 	.byte	0x04, 0x17
        /*002a*/ 	.short	(.L_13 - .L_12)
.L_12:
        /*002c*/ 	.word	0x00000000
        /*0030*/ 	.short	0x0000
        /*0032*/ 	.short	0x0000
        /*0034*/ 	.byte	0x00, 0xf5, 0x21, 0x00


	//----- nvinfo : EIATTR_SPARSE_MMA_MASK
	.align		4
.L_13:
        /*0038*/ 	.byte	0x03, 0x50
        /*003a*/ 	.short	0x0000


	//----- nvinfo : EIATTR_MAXREG_COUNT
	.align		4
        /*003c*/ 	.byte	0x03, 0x1b
        /*003e*/ 	.short	0x00ff


	//----- nvinfo : EIATTR_MERCURY_ISA_VERSION
	.align		4
        /*0040*/ 	.byte	0x03, 0x5f
        /*0042*/ 	.short	0x0101


	//----- nvinfo : EIATTR_VRC_CTA_INIT_COUNT
	.align		4
        /*0044*/ 	.byte	0x02, 0x4a
	.zero		1
	.zero		1


	//----- nvinfo : EIATTR_EXIT_INSTR_OFFSETS
	.align		4
        /*0048*/ 	.byte	0x04, 0x1c
        /*004a*/ 	.short	(.L_15 - .L_14)


	//   ....[0]....
.L_14:
        /*004c*/ 	.word	0x000000a0


	//   ....[1]....
        /*0050*/ 	.word	0x000001c0


	//----- nvinfo : EIATTR_CRS_STACK_SIZE
	.align		4
.L_15:
        /*0054*/ 	.byte	0x04, 0x1e
        /*0056*/ 	.short	(.L_17 - .L_16)
.L_16:
        /*0058*/ 	.word	0x00000000


	//----- nvinfo : EIATTR_CBANK_PARAM_SIZE
	.align		4
.L_17:
        /*005c*/ 	.byte	0x03, 0x19
        /*005e*/ 	.short	0x0018


	//----- nvinfo : EIATTR_PARAM_CBANK
	.align		4
        /*0060*/ 	.byte	0x04, 0x0a
        /*0062*/ 	.short	(.L_19 - .L_18)
	.align		4
.L_18:
        /*0064*/ 	.word	index@(.nv.constant0._ZN32_GLOBAL__N__2c584947_4_k_cu_main15streamingKernelEPKfPfm)
        /*0068*/ 	.short	0x0380
        /*006a*/ 	.short	0x0018


	//----- nvinfo : EIATTR_SW_WAR
	.align		4
.L_19:
        /*006c*/ 	.byte	0x04, 0x36
        /*006e*/ 	.short	(.L_21 - .L_20)
.L_20:
        /*0070*/ 	.word	0x00000008
.L_21:


//--------------------- .nv.callgraph             --------------------------
	.section	.nv.callgraph,"",@"SHT_CUDA_CALLGRAPH"
	.align	4
	.sectionentsize	8
	.align		4
        /*0000*/ 	.word	0x00000000
	.align		4
        /*0004*/ 	.word	0xffffffff
	.align		4
        /*0008*/ 	.word	0x00000000
	.align		4
        /*000c*/ 	.word	0xfffffffe
	.align		4
        /*0010*/ 	.word	0x00000000
	.align		4
        /*0014*/ 	.word	0xfffffffd
	.align		4
        /*0018*/ 	.word	0x00000000
	.align		4
        /*001c*/ 	.word	0xfffffffc


//--------------------- .text._ZN32_GLOBAL__N__2c584947_4_k_cu_main15streamingKernelEPKfPfm --------------------------
	.section	.text._ZN32_GLOBAL__N__2c584947_4_k_cu_main15streamingKernelEPKfPfm,"ax",@progbits
	.align	128
.text._ZN32_GLOBAL__N__2c584947_4_k_cu_main15streamingKernelEPKfPfm:
        .type           _ZN32_GLOBAL__N__2c584947_4_k_cu_main15streamingKernelEPKfPfm,@function
        .size           _ZN32_GLOBAL__N__2c584947_4_k_cu_main15streamingKernelEPKfPfm,(.L_x_2 - _ZN32_GLOBAL__N__2c584947_4_k_cu_main15streamingKernelEPKfPfm)
        .other          _ZN32_GLOBAL__N__2c584947_4_k_cu_main15streamingKernelEPKfPfm,@"STO_CUDA_ENTRY STV_DEFAULT"
_ZN32_GLOBAL__N__2c584947_4_k_cu_main15streamingKernelEPKfPfm:
[----:B------:R-:W-:Y:S01]  /*0000*/  LDC R1, c[0x0][0x37c] ;  /* 0x0000df00ff017b82 */ /* 0x000fe20000000800 */
[----:B------:R-:W0:Y:S07]  /*0010*/  S2R R3, SR_TID.X ;  /* 0x0000000000037919 */ /* 0x000e2e0000002100 */
[----:B------:R-:W0:Y:S01]  /*0020*/  S2UR UR4, SR_CTAID.X ;  /* 0x00000000000479c3 */ /* 0x000e220000002500 */
[----:B------:R-:W1:Y:S07]  /*0030*/  LDCU.64 UR6, c[0x0][0x390] ;  /* 0x00007200ff0677ac */ /* 0x000e6e0008000a00 */
[----:B------:R-:W0:Y:S01]  /*0040*/  LDC R6, c[0x0][0x360] ;  /* 0x0000d800ff067b82 */ /* 0x000e220000000800 */
[----:B------:R-:W2:Y:S01]  /*0050*/  LDCU UR5, c[0x0][0x370] ;  /* 0x00006e00ff0577ac */ /* 0x000ea20008000800 */
[----:B0-----:R-:W-:-:S02]  /*0060*/  IMAD R0, R6, UR4, R3 ;  /* 0x0000000406007c24 */ /* 0x001fc4000f8e0203 */
[----:B--2---:R-:W-:-:S03]  /*0070*/  IMAD R6, R6, UR5, RZ ;  /* 0x0000000506067c24 */ /* 0x004fc6000f8e02ff */
[----:B-1----:R-:W-:-:S04]  /*0080*/  ISETP.GE.U32.AND P0, PT, R0, UR6, PT ;  /* 0x0000000600007c0c */ /* 0x002fc8000bf06070 */
[----:B------:R-:W-:-:S13]  /*0090*/  ISETP.GE.U32.AND.EX P0, PT, RZ, UR7, PT, P0 ;  /* 0x00000007ff007c0c */ /* 0x000fda000bf06100 */
[----:B------:R-:W-:Y:S05]  /*00a0*/  @P0 EXIT ;  /* 0x000000000000094d */ /* 0x000fea0003800000 */
[----:B------:R-:W-:Y:S01]  /*00b0*/  IMAD.MOV.U32 R9, RZ, RZ, RZ ;  /* 0x000000ffff097224 */ /* 0x000fe200078e00ff */
[----:B------:R-:W0:Y:S01]  /*00c0*/  LDCU.64 UR4, c[0x0][0x358] ;  /* 0x00006b00ff0477ac */ /* 0x000e220008000a00 */
[----:B------:R-:W1:Y:S05]  /*00d0*/  LDCU.128 UR8, c[0x0][0x380] ;  /* 0x00007000ff0877ac */ /* 0x000e6a0008000c00 */
.L_x_0:
[C---:B--2---:R-:W-:Y:S01]  /*00e0*/  IMAD.SHL.U32 R4, R0.reuse, 0x4, RZ ;  /* 0x0000000400047824 */ /* 0x044fe200078e00ff */
[----:B------:R-:W-:-:S04]  /*00f0*/  SHF.L.U64.HI R5, R0, 0x2, R9 ;  /* 0x0000000200057819 */ /* 0x000fc80000010209 */
[----:B-1----:R-:W-:-:S04]  /*0100*/  IADD3 R2, P0, PT, R4, UR8, RZ ;  /* 0x0000000804027c10 */ /* 0x002fc8000ff1e0ff */
[----:B------:R-:W-:-:S05]  /*0110*/  IADD3.X R3, PT, PT, R5, UR9, RZ, P0, !PT ;  /* 0x0000000905037c10 */ /* 0x000fca00087fe4ff */
[----:B0-----:R-:W2:Y:S01]  /*0120*/  LDG.E R2, desc[UR4][R2.64] ;  /* 0x0000000402027981 */ /* 0x001ea2000c1e1900 */
[----:B------:R-:W-:-:S04]  /*0130*/  IADD3 R4, P0, PT, R4, UR10, RZ ;  /* 0x0000000a04047c10 */ /* 0x000fc8000ff1e0ff */
[----:B------:R-:W-:Y:S02]  /*0140*/  IADD3.X R5, PT, PT, R5, UR11, RZ, P0, !PT ;  /* 0x0000000b05057c10 */ /* 0x000fe400087fe4ff */
[----:B------:R-:W-:-:S05]  /*0150*/  IADD3 R0, P0, PT, R6, R0, RZ ;  /* 0x0000000006007210 */ /* 0x000fca0007f1e0ff */
[----:B------:R-:W-:Y:S01]  /*0160*/  IMAD.X R9, RZ, RZ, R9, P0 ;  /* 0x000000ffff097224 */ /* 0x000fe200000e0609 */
[----:B------:R-:W-:-:S04]  /*0170*/  ISETP.GE.U32.AND P0, PT, R0, UR6, PT ;  /* 0x0000000600007c0c */ /* 0x000fc8000bf06070 */
[----:B------:R-:W-:Y:S01]  /*0180*/  ISETP.GE.U32.AND.EX P0, PT, R9, UR7, PT, P0 ;  /* 0x0000000709007c0c */ /* 0x000fe2000bf06100 */
[----:B--2---:R-:W-:-:S05]  /*0190*/  FADD R7, R2, 1 ;  /* 0x3f80000002077421 */ /* 0x004fca0000000000 */
[----:B------:R2:W-:Y:S07]  /*01a0*/  STG.E desc[UR4][R4.64], R7 ;  /* 0x0000000704007986 */ /* 0x0005ee000c101904 */
[----:B------:R-:W-:Y:S05]  /*01b0*/  @!P0 BRA `(.L_x_0) ;  /* 0xfffffffc00c88947 */ /* 0x000fea000383ffff */
[----:B------:R-:W-:Y:S05]  /*01c0*/  EXIT ;  /* 0x000000000000794d */ /* 0x000fea0003800000 */
.L_x_1:
[----:B------:R-:W-:-:S00]  /*01d0*/  BRA `(.L_x_1) ;  /* 0xfffffffc00fc7947 */ /* 0x000fc0000383ffff */
[----:B------:R-:W-:-:S00]  /*01e0*/  NOP ;  /* 0x0000000000007918 */ /* 0x000fc00000000000 */
        /* <DEDUP_REMOVED lines=9> */
.L_x_2:


//--------------------- .nv.shared.reserved.0     --------------------------
	.section	.nv.shared.reserved.0,"aw",@nobits
	.weak		__nv_reservedSMEM_offset_0_alias
	.size		__nv_reservedSMEM_offset_0_alias, 0, 64
	.other		__nv_reservedSMEM_offset_0_alias,@"STO_CUDA_RESERVED_SHARED STV_DEFAULT"
__nv_reservedSMEM_offset_0_alias:
	.zero		0
	.zero		64


//--------------------- .nv.constant0._ZN32_GLOBAL__N__2c584947_4_k_cu_main15streamingKernelEPKfPfm --------------------------
	.section	.nv.constant0._ZN32_GLOBAL__N__2c584947_4_k_cu_main15streamingKernelEPKfPfm,"a",@progbits
	.sectionflags	@""
	.align	4
.nv.constant0._ZN32_GLOBAL__N__2c584947_4_k_cu_main15streamingKernelEPKfPfm:
	.zero		920


//--------------------- SYMBOLS --------------------------

	.type		.nv.reservedSmem.offset0,@object
	.size		.nv.reservedSmem.offset0,0x4
